//
// Generated by NVIDIA NVVM Compiler
//
// Compiler Build ID: CL-36424714
// Cuda compilation tools, release 13.0, V13.0.88
// Based on NVVM 20.0.0
//

.version 9.0
.target sm_100
.address_size 64

	// .globl	_Z8NN_listsPfPiiif
.global .align 4 .b8 precalc_xorwow_matrix[102400];
.global .align 4 .b8 precalc_xorwow_offset_matrix[102400];
.global .align 4 .b8 mrg32k3aM1[2304];
.global .align 4 .b8 mrg32k3aM2[2304];
.global .align 4 .b8 mrg32k3aM1SubSeq[2016];
.global .align 4 .b8 mrg32k3aM2SubSeq[2016];
.global .align 4 .b8 mrg32k3aM1Seq[2304];
.global .align 4 .b8 mrg32k3aM2Seq[2304];
.const .align 8 .b8 __cr_lgamma_table[72];

.visible .entry _Z8NN_listsPfPiiif(
	.param .u64 .ptr .align 1 _Z8NN_listsPfPiiif_param_0,
	.param .u64 .ptr .align 1 _Z8NN_listsPfPiiif_param_1,
	.param .u32 _Z8NN_listsPfPiiif_param_2,
	.param .u32 _Z8NN_listsPfPiiif_param_3,
	.param .f32 _Z8NN_listsPfPiiif_param_4
)
{
	.local .align 8 .b8 	__local_depot0[40];
	.reg .b64 	%SP;
	.reg .b64 	%SPL;
	.reg .pred 	%p<34>;
	.reg .b16 	%rs<77>;
	.reg .b32 	%r<80>;
	.reg .b32 	%f<67>;
	.reg .b64 	%rd<19>;

	mov.u64 	%SPL, __local_depot0;
	ld.param.u64 	%rd4, [_Z8NN_listsPfPiiif_param_0];
	ld.param.u64 	%rd5, [_Z8NN_listsPfPiiif_param_1];
	ld.param.u32 	%r36, [_Z8NN_listsPfPiiif_param_2];
	ld.param.u32 	%r37, [_Z8NN_listsPfPiiif_param_3];
	cvta.to.global.u64 	%rd1, %rd5;
	cvta.to.global.u64 	%rd2, %rd4;
	add.u64 	%rd3, %SPL, 0;
	setp.lt.s32 	%p1, %r36, 1;
	@%p1 bra 	$L__BB0_37;
	mov.u32 	%r40, %tid.y;
	mov.u32 	%r41, %ntid.y;
	mov.u32 	%r42, %ctaid.y;
	mad.lo.s32 	%r43, %r42, %r41, %r40;
	mov.u32 	%r44, %tid.x;
	mov.u32 	%r45, %ntid.x;
	mov.u32 	%r46, %ctaid.x;
	mad.lo.s32 	%r47, %r46, %r45, %r44;
	mad.lo.s32 	%r48, %r37, %r43, %r47;
	mul.lo.s32 	%r49, %r48, 3;
	mul.wide.s32 	%rd7, %r49, 4;
	add.s64 	%rd8, %rd2, %rd7;
	ld.global.f32 	%f1, [%rd8];
	ld.global.f32 	%f2, [%rd8+4];
	ld.global.f32 	%f3, [%rd8+8];
	mul.lo.s32 	%r1, %r48, 10;
	neg.s32 	%r64, %r36;
	neg.s32 	%r63, %r48;
	mov.b32 	%r62, 0;
	mov.u32 	%r65, %r62;
	mov.u32 	%r78, %r62;
$L__BB0_2:
	setp.eq.s32 	%p2, %r63, 0;
	@%p2 bra 	$L__BB0_36;
	mul.wide.u32 	%rd9, %r62, 4;
	add.s64 	%rd10, %rd2, %rd9;
	ld.global.f32 	%f47, [%rd10];
	ld.global.f32 	%f48, [%rd10+4];
	ld.global.f32 	%f49, [%rd10+8];
	sub.f32 	%f50, %f47, %f1;
	sub.f32 	%f51, %f48, %f2;
	sub.f32 	%f52, %f49, %f3;
	mul.f32 	%f53, %f51, %f51;
	fma.rn.f32 	%f54, %f50, %f50, %f53;
	fma.rn.f32 	%f5, %f52, %f52, %f54;
	setp.gt.s32 	%p3, %r78, 9;
	@%p3 bra 	$L__BB0_5;
	add.s32 	%r61, %r78, %r1;
	mul.wide.s32 	%rd15, %r61, 4;
	add.s64 	%rd16, %rd1, %rd15;
	st.global.u32 	[%rd16], %r65;
	mul.wide.s32 	%rd17, %r78, 4;
	add.s64 	%rd18, %rd3, %rd17;
	st.local.f32 	[%rd18], %f5;
	add.s32 	%r78, %r78, 1;
	bra.uni 	$L__BB0_36;
$L__BB0_5:
	ld.local.f32 	%f6, [%rd3];
	setp.geu.f32 	%p4, %f5, %f6;
	mov.b16 	%rs63, 1;
	mov.b16 	%rs62, 0;
	@%p4 bra 	$L__BB0_7;
	sub.f32 	%f66, %f6, %f5;
	mov.b16 	%rs63, 0;
	mov.b16 	%rs62, 1;
	mov.b32 	%r79, 0;
$L__BB0_7:
	ld.local.f32 	%f9, [%rd3+4];
	setp.geu.f32 	%p5, %f5, %f9;
	mov.f32 	%f57, %f66;
	mov.u32 	%r69, %r79;
	@%p5 bra 	$L__BB0_10;
	setp.geu.f32 	%p6, %f5, %f6;
	sub.f32 	%f57, %f9, %f5;
	mov.b16 	%rs63, 0;
	mov.b16 	%rs62, 1;
	mov.b32 	%r69, 1;
	@%p6 bra 	$L__BB0_10;
	setp.lt.f32 	%p7, %f57, %f66;
	selp.f32 	%f57, %f57, %f66, %p7;
	selp.b32 	%r69, 1, %r79, %p7;
$L__BB0_10:
	ld.local.f32 	%f13, [%rd3+8];
	setp.geu.f32 	%p8, %f5, %f13;
	mov.f32 	%f58, %f57;
	mov.u32 	%r70, %r69;
	@%p8 bra 	$L__BB0_13;
	sub.f32 	%f58, %f13, %f5;
	setp.ne.s16 	%p9, %rs63, 0;
	mov.b16 	%rs63, 0;
	mov.b16 	%rs62, 1;
	mov.b32 	%r70, 2;
	@%p9 bra 	$L__BB0_13;
	setp.lt.f32 	%p10, %f58, %f57;
	selp.f32 	%f58, %f58, %f57, %p10;
	selp.b32 	%r70, 2, %r69, %p10;
$L__BB0_13:
	ld.local.f32 	%f17, [%rd3+12];
	setp.geu.f32 	%p11, %f5, %f17;
	mov.f32 	%f59, %f58;
	mov.u32 	%r71, %r70;
	@%p11 bra 	$L__BB0_16;
	sub.f32 	%f59, %f17, %f5;
	setp.ne.s16 	%p12, %rs63, 0;
	mov.b16 	%rs63, 0;
	mov.b16 	%rs62, 1;
	mov.b32 	%r71, 3;
	@%p12 bra 	$L__BB0_16;
	setp.lt.f32 	%p13, %f59, %f58;
	selp.f32 	%f59, %f59, %f58, %p13;
	selp.b32 	%r71, 3, %r70, %p13;
$L__BB0_16:
	ld.local.f32 	%f21, [%rd3+16];
	setp.geu.f32 	%p14, %f5, %f21;
	mov.f32 	%f60, %f59;
	mov.u32 	%r72, %r71;
	@%p14 bra 	$L__BB0_19;
	sub.f32 	%f60, %f21, %f5;
	setp.ne.s16 	%p15, %rs63, 0;
	mov.b16 	%rs63, 0;
	mov.b16 	%rs62, 1;
	mov.b32 	%r72, 4;
	@%p15 bra 	$L__BB0_19;
	setp.lt.f32 	%p16, %f60, %f59;
	selp.f32 	%f60, %f60, %f59, %p16;
	selp.b32 	%r72, 4, %r71, %p16;
$L__BB0_19:
	ld.local.f32 	%f25, [%rd3+20];
	setp.geu.f32 	%p17, %f5, %f25;
	mov.f32 	%f61, %f60;
	mov.u32 	%r73, %r72;
	@%p17 bra 	$L__BB0_22;
	sub.f32 	%f61, %f25, %f5;
	setp.ne.s16 	%p18, %rs63, 0;
	mov.b16 	%rs63, 0;
	mov.b16 	%rs62, 1;
	mov.b32 	%r73, 5;
	@%p18 bra 	$L__BB0_22;
	setp.lt.f32 	%p19, %f61, %f60;
	selp.f32 	%f61, %f61, %f60, %p19;
	selp.b32 	%r73, 5, %r72, %p19;
$L__BB0_22:
	ld.local.f32 	%f29, [%rd3+24];
	setp.geu.f32 	%p20, %f5, %f29;
	mov.f32 	%f62, %f61;
	mov.u32 	%r74, %r73;
	@%p20 bra 	$L__BB0_25;
	sub.f32 	%f62, %f29, %f5;
	setp.ne.s16 	%p21, %rs63, 0;
	mov.b16 	%rs63, 0;
	mov.b16 	%rs62, 1;
	mov.b32 	%r74, 6;
	@%p21 bra 	$L__BB0_25;
	setp.lt.f32 	%p22, %f62, %f61;
	selp.f32 	%f62, %f62, %f61, %p22;
	selp.b32 	%r74, 6, %r73, %p22;
$L__BB0_25:
	ld.local.f32 	%f33, [%rd3+28];
	setp.geu.f32 	%p23, %f5, %f33;
	mov.f32 	%f63, %f62;
	mov.u32 	%r75, %r74;
	@%p23 bra 	$L__BB0_28;
	sub.f32 	%f63, %f33, %f5;
	setp.ne.s16 	%p24, %rs63, 0;
	mov.b16 	%rs63, 0;
	mov.b16 	%rs62, 1;
	mov.b32 	%r75, 7;
	@%p24 bra 	$L__BB0_28;
	setp.lt.f32 	%p25, %f63, %f62;
	selp.f32 	%f63, %f63, %f62, %p25;
	selp.b32 	%r75, 7, %r74, %p25;
$L__BB0_28:
	ld.local.f32 	%f37, [%rd3+32];
	setp.geu.f32 	%p26, %f5, %f37;
	mov.f32 	%f64, %f63;
	mov.u32 	%r76, %r75;
	@%p26 bra 	$L__BB0_31;
	sub.f32 	%f64, %f37, %f5;
	setp.ne.s16 	%p27, %rs63, 0;
	mov.b16 	%rs63, 0;
	mov.b16 	%rs62, 1;
	mov.b32 	%r76, 8;
	@%p27 bra 	$L__BB0_31;
	setp.lt.f32 	%p28, %f64, %f63;
	selp.f32 	%f64, %f64, %f63, %p28;
	selp.b32 	%r76, 8, %r75, %p28;
$L__BB0_31:
	ld.local.f32 	%f41, [%rd3+36];
	setp.geu.f32 	%p29, %f5, %f41;
	mov.f32 	%f66, %f64;
	mov.u32 	%r79, %r76;
	@%p29 bra 	$L__BB0_34;
	sub.f32 	%f66, %f41, %f5;
	setp.ne.s16 	%p30, %rs63, 0;
	mov.b16 	%rs62, 1;
	mov.b32 	%r79, 9;
	@%p30 bra 	$L__BB0_34;
	setp.lt.f32 	%p31, %f66, %f64;
	selp.f32 	%f66, %f66, %f64, %p31;
	selp.b32 	%r79, 9, %r76, %p31;
$L__BB0_34:
	setp.eq.s16 	%p32, %rs62, 0;
	@%p32 bra 	$L__BB0_36;
	add.s32 	%r60, %r79, %r1;
	mul.wide.s32 	%rd11, %r60, 4;
	add.s64 	%rd12, %rd1, %rd11;
	st.global.u32 	[%rd12], %r65;
	mul.wide.s32 	%rd13, %r79, 4;
	add.s64 	%rd14, %rd3, %rd13;
	st.local.f32 	[%rd14], %f5;
$L__BB0_36:
	add.s32 	%r65, %r65, 1;
	add.s32 	%r64, %r64, 1;
	setp.ne.s32 	%p33, %r64, 0;
	add.s32 	%r63, %r63, 1;
	add.s32 	%r62, %r62, 3;
	@%p33 bra 	$L__BB0_2;
$L__BB0_37:
	ret;

}


// ===== COMPILED SASS (sm_100) =====

	.target	sm_100

	.elftype	@"ET_EXEC"


//--------------------- .note.nv.tkinfo           --------------------------
	.section	.note.nv.tkinfo,"",@"SHT_NOTE"
	.sectionflags	@"SHF_NOTE_NV_TKINFO"
	.tkinfo
        /*0018*/ 	.word	0x00000002
        /*0030*/ 	.string	""
        /*0030*/ 	.string	"ptxas"
        /*0030*/ 	.string	"Cuda compilation tools, release 13.0, V13.0.88"
        /*0030*/ 	.string	"Build cuda_13.0.r13.0/compiler.36424714_0"
        /*0030*/ 	.string	"-arch sm_100 -m 64 "



//--------------------- .note.nv.cuinfo           --------------------------
	.section	.note.nv.cuinfo,"",@"SHT_NOTE"
	.sectionflags	@"SHF_NOTE_NV_CUINFO"
        /*0018*/ 	.short	0x0002
        /*001a*/ 	.short	0x0064
        /*001c*/ 	.short	0x0082
	.zero		2


//--------------------- .nv.info                  --------------------------
	.section	.nv.info,"",@"SHT_CUDA_INFO"
	.align	4


	//----- nvinfo : EIATTR_REGCOUNT
	.align		4
        /*0000*/ 	.byte	0x04, 0x2f
        /*0002*/ 	.short	(.L_10 - .L_9)
	.align		4
.L_9:
        /*0004*/ 	.word	index@(_Z8NN_listsPfPiiif)
        /*0008*/ 	.word	0x0000001f


	//----- nvinfo : EIATTR_FRAME_SIZE
	.align		4
.L_10:
        /*000c*/ 	.byte	0x04, 0x11
        /*000e*/ 	.short	(.L_12 - .L_11)
	.align		4
.L_11:
        /*0010*/ 	.word	index@(_Z8NN_listsPfPiiif)
        /*0014*/ 	.word	0x00000000


	//----- nvinfo : EIATTR_MIN_STACK_SIZE
	.align		4
.L_12:
        /*0018*/ 	.byte	0x04, 0x12
        /*001a*/ 	.short	(.L_14 - .L_13)
	.align		4
.L_13:
        /*001c*/ 	.word	index@(_Z8NN_listsPfPiiif)
        /*0020*/ 	.word	0x00000000
.L_14:


//--------------------- .nv.compat                --------------------------
	.section	.nv.compat,"",@"SHT_CUDA_COMPAT_INFO"
	.align	4
        /*0000*/ 	.byte	0x02, 0x09, 0x00, 0x00, 0x02, 0x02, 0x01, 0x00, 0x02, 0x05, 0x05, 0x00, 0x03, 0x07, 0x01, 0x01
        /*0010*/ 	.byte	0x02, 0x03, 0x00, 0x00, 0x02, 0x06, 0x01, 0x00, 0x04, 0x0b, 0x08, 0x00, 0x09, 0x00, 0x00, 0x00
        /*0020*/ 	.byte	0x00, 0x00, 0x00, 0x00


//--------------------- .nv.info._Z8NN_listsPfPiiif --------------------------
	.section	.nv.info._Z8NN_listsPfPiiif,"",@"SHT_CUDA_INFO"
	.sectionflags	@""
	.align	4


	//----- nvinfo : EIATTR_CUDA_API_VERSION
	.align		4
        /*0000*/ 	.byte	0x04, 0x37
        /*0002*/ 	.short	(.L_16 - .L_15)
.L_15:
        /*0004*/ 	.word	0x00000082


	//----- nvinfo : EIATTR_KPARAM_INFO
	.align		4
.L_16:
        /*0008*/ 	.byte	0x04, 0x17
        /*000a*/ 	.short	(.L_18 - .L_17)
.L_17:
        /*000c*/ 	.word	0x00000000
        /*0010*/ 	.short	0x0004
        /*0012*/ 	.short	0x0018
        /*0014*/ 	.byte	0x00, 0xf0, 0x11, 0x00


	//----- nvinfo : EIATTR_KPARAM_INFO
	.align		4
.L_18:
        /*0018*/ 	.byte	0x04, 0x17
        /*001a*/ 	.short	(.L_20 - .L_19)
.L_19:
        /*001c*/ 	.word	0x00000000
        /*0020*/ 	.short	0x0003
        /*0022*/ 	.short	0x0014
        /*0024*/ 	.byte	0x00, 0xf0, 0x11, 0x00


	//----- nvinfo : EIATTR_KPARAM_INFO
	.align		4
.L_20:
        /*0028*/ 	.byte	0x04, 0x17
        /*002a*/ 	.short	(.L_22 - .L_21)
.L_21:
        /*002c*/ 	.word	0x00000000
        /*0030*/ 	.short	0x0002
        /*0032*/ 	.short	0x0010
        /*0034*/ 	.byte	0x00, 0xf0, 0x11, 0x00


	//----- nvinfo : EIATTR_KPARAM_INFO
	.align		4
.L_22:
        /*0038*/ 	.byte	0x04, 0x17
        /*003a*/ 	.short	(.L_24 - .L_23)
.L_23:
        /*003c*/ 	.word	0x00000000
        /*0040*/ 	.short	0x0001
        /*0042*/ 	.short	0x0008
        /*0044*/ 	.byte	0x00, 0xf5, 0x21, 0x00


	//----- nvinfo : EIATTR_KPARAM_INFO
	.align		4
.L_24:
        /*0048*/ 	.byte	0x04, 0x17
        /*004a*/ 	.short	(.L_26 - .L_25)
.L_25:
        /*004c*/ 	.word	0x00000000
        /*0050*/ 	.short	0x0000
        /*0052*/ 	.short	0x0000
        /*0054*/ 	.byte	0x00, 0xf5, 0x21, 0x00


	//----- nvinfo : EIATTR_SPARSE_MMA_MASK
	.align		4
.L_26:
        /*0058*/ 	.byte	0x03, 0x50
        /*005a*/ 	.short	0x0000


	//----- nvinfo : EIATTR_MAXREG_COUNT
	.align		4
        /*005c*/ 	.byte	0x03, 0x1b
        /*005e*/ 	.short	0x00ff


	//----- nvinfo : EIATTR_MERCURY_ISA_VERSION
	.align		4
        /*0060*/ 	.byte	0x03, 0x5f
        /*0062*/ 	.short	0x0101


	//----- nvinfo : EIATTR_VRC_CTA_INIT_COUNT
	.align		4
        /*0064*/ 	.byte	0x02, 0x4a
	.zero		1
	.zero		1


	//----- nvinfo : EIATTR_EXIT_INSTR_OFFSETS
	.align		4
        /*0068*/ 	.byte	0x04, 0x1c
        /*006a*/ 	.short	(.L_28 - .L_27)


	//   ....[0]....
.L_27:
        /*006c*/ 	.word	0x00000030


	//   ....[1]....
        /*0070*/ 	.word	0x00000f40


	//----- nvinfo : EIATTR_CRS_STACK_SIZE
	.align		4
.L_28:
        /*0074*/ 	.byte	0x04, 0x1e
        /*0076*/ 	.short	(.L_30 - .L_29)
.L_29:
        /*0078*/ 	.word	0x00000000


	//----- nvinfo : EIATTR_CBANK_PARAM_SIZE
	.align		4
.L_30:
        /*007c*/ 	.byte	0x03, 0x19
        /*007e*/ 	.short	0x001c


	//----- nvinfo : EIATTR_PARAM_CBANK
	.align		4
        /*0080*/ 	.byte	0x04, 0x0a
        /*0082*/ 	.short	(.L_32 - .L_31)
	.align		4
.L_31:
        /*0084*/ 	.word	index@(.nv.constant0._Z8NN_listsPfPiiif)
        /*0088*/ 	.short	0x0380
        /*008a*/ 	.short	0x001c


	//----- nvinfo : EIATTR_SW_WAR
	.align		4
.L_32:
        /*008c*/ 	.byte	0x04, 0x36
        /*008e*/ 	.short	(.L_34 - .L_33)
.L_33:
        /*0090*/ 	.word	0x00000008
.L_34:


//--------------------- .nv.callgraph             --------------------------
	.section	.nv.callgraph,"",@"SHT_CUDA_CALLGRAPH"
	.align	4
	.sectionentsize	8
	.align		4
        /*0000*/ 	.word	0x00000000
	.align		4
        /*0004*/ 	.word	0xffffffff
	.align		4
        /*0008*/ 	.word	0x00000000
	.align		4
        /*000c*/ 	.word	0xfffffffe
	.align		4
        /*0010*/ 	.word	0x00000000
	.align		4
        /*0014*/ 	.word	0xfffffffd
	.align		4
        /*0018*/ 	.word	0x00000000
	.align		4
        /*001c*/ 	.word	0xfffffffc


//--------------------- .nv.constant4             --------------------------
	.section	.nv.constant4,"a",@progbits
	.align	8
	.align		8
.nv.constant4:
        /*0000*/ 	.dword	precalc_xorwow_matrix
	.align		8
        /*0008*/ 	.dword	precalc_xorwow_offset_matrix
	.align		8
        /*0010*/ 	.dword	mrg32k3aM1
	.align		8
        /*0018*/ 	.dword	mrg32k3aM2
	.align		8
        /*0020*/ 	.dword	mrg32k3aM1SubSeq
	.align		8
        /*0028*/ 	.dword	mrg32k3aM2SubSeq
	.align		8
        /*0030*/ 	.dword	mrg32k3aM1Seq
	.align		8
        /*0038*/ 	.dword	mrg32k3aM2Seq


//--------------------- .nv.constant3             --------------------------
	.section	.nv.constant3,"a",@progbits
	.align	8
.nv.constant3:
	.type		__cr_lgamma_table,@object
	.size		__cr_lgamma_table,(.L_8 - __cr_lgamma_table)
__cr_lgamma_table:
        /*0000*/ 	.byte	0x00, 0x00, 0x00, 0x00, 0x00, 0x00, 0x00, 0x00, 0x00, 0x00, 0x00, 0x00, 0x00, 0x00, 0x00, 0x00
        /*0010*/ 	.byte	0xef, 0x39, 0xfa, 0xfe, 0x42, 0x2e, 0xe6, 0x3f, 0x02, 0x20, 0x2a, 0xfa, 0x0b, 0xab, 0xfc, 0x3f
        /*0020*/ 	.byte	0xf9, 0x2c, 0x92, 0x7c, 0xa7, 0x6c, 0x09, 0x40, 0xc9, 0x79, 0x44, 0x3c, 0x64, 0x26, 0x13, 0x40
        /*0030*/ 	.byte	0xca, 0x01, 0xcf, 0x3a, 0x27, 0x51, 0x1a, 0x40, 0x30, 0xcc, 0x2d, 0xf3, 0xe1, 0x0c, 0x21, 0x40
        /*0040*/ 	.byte	0x0d, 0xb7, 0xfc, 0x82, 0x8e, 0x35, 0x25, 0x40
.L_8:


//--------------------- .text._Z8NN_listsPfPiiif  --------------------------
	.section	.text._Z8NN_listsPfPiiif,"ax",@progbits
	.align	128
        .global         _Z8NN_listsPfPiiif
        .type           _Z8NN_listsPfPiiif,@function
        .size           _Z8NN_listsPfPiiif,(.L_x_23 - _Z8NN_listsPfPiiif)
        .other          _Z8NN_listsPfPiiif,@"STO_CUDA_ENTRY STV_DEFAULT"
_Z8NN_listsPfPiiif:
.text._Z8NN_listsPfPiiif:
[----:B------:R-:W-:Y:S08]  /*0000*/  LDC R1, c[0x0][0x37c] ;  /* 0x0000df00ff017b82 */ /* 0x000ff00000000800 */
[----:B------:R-:W0:Y:S02]  /*0010*/  LDC R6, c[0x0][0x390] ;  /* 0x0000e400ff067b82 */ /* 0x000e240000000800 */
[----:B0-----:R-:W-:-:S13]  /*0020*/  ISETP.GE.AND P0, PT, R6, 0x1, PT ;  /* 0x000000010600780c */ /* 0x001fda0003f06270 */
[----:B------:R-:W-:Y:S05]  /*0030*/  @!P0 EXIT ;  /* 0x000000000000894d */ /* 0x000fea0003800000 */
[----:B------:R-:W0:Y:S01]  /*0040*/  S2R R0, SR_TID.Y ;  /* 0x0000000000007919 */ /* 0x000e220000002200 */
[----:B------:R-:W0:Y:S01]  /*0050*/  LDCU UR4, c[0x0][0x364] ;  /* 0x00006c80ff0477ac */ /* 0x000e220008000800 */
[----:B------:R-:W1:Y:S01]  /*0060*/  LDC.64 R10, c[0x0][0x380] ;  /* 0x0000e000ff0a7b82 */ /* 0x000e620000000a00 */
[----:B------:R-:W0:Y:S01]  /*0070*/  S2R R3, SR_CTAID.Y ;  /* 0x0000000000037919 */ /* 0x000e220000002600 */
[----:B------:R-:W2:Y:S01]  /*0080*/  LDCU UR6, c[0x0][0x360] ;  /* 0x00006c00ff0677ac */ /* 0x000ea20008000800 */
[----:B------:R-:W2:Y:S01]  /*0090*/  S2R R2, SR_TID.X ;  /* 0x0000000000027919 */ /* 0x000ea20000002100 */
[----:B------:R-:W3:Y:S01]  /*00a0*/  LDCU UR7, c[0x0][0x394] ;  /* 0x00007280ff0777ac */ /* 0x000ee20008000800 */
[----:B------:R-:W2:Y:S01]  /*00b0*/  S2R R5, SR_CTAID.X ;  /* 0x0000000000057919 */ /* 0x000ea20000002500 */
[----:B0-----:R-:W-:Y:S01]  /*00c0*/  IMAD R0, R3, UR4, R0 ;  /* 0x0000000403007c24 */ /* 0x001fe2000f8e0200 */
[----:B------:R-:W0:Y:S01]  /*00d0*/  LDCU.64 UR4, c[0x0][0x358] ;  /* 0x00006b00ff0477ac */ /* 0x000e220008000a00 */
[----:B--2---:R-:W-:-:S04]  /*00e0*/  IMAD R3, R5, UR6, R2 ;  /* 0x0000000605037c24 */ /* 0x004fc8000f8e0202 */
[----:B---3--:R-:W-:-:S04]  /*00f0*/  IMAD R0, R0, UR7, R3 ;  /* 0x0000000700007c24 */ /* 0x008fc8000f8e0203 */
[----:B------:R-:W-:-:S04]  /*0100*/  IMAD R3, R0, 0x3, RZ ;  /* 0x0000000300037824 */ /* 0x000fc800078e02ff */
[----:B-1----:R-:W-:-:S05]  /*0110*/  IMAD.WIDE R10, R3, 0x4, R10 ;  /* 0x00000004030a7825 */ /* 0x002fca00078e020a */
[----:B0-----:R0:W5:Y:S04]  /*0120*/  LDG.E R2, desc[UR4][R10.64] ;  /* 0x000000040a027981 */ /* 0x001168000c1e1900 */
[----:B------:R0:W5:Y:S04]  /*0130*/  LDG.E R3, desc[UR4][R10.64+0x4] ;  /* 0x000004040a037981 */ /* 0x000168000c1e1900 */
[----:B------:R0:W5:Y:S01]  /*0140*/  LDG.E R4, desc[UR4][R10.64+0x8] ;  /* 0x000008040a047981 */ /* 0x000162000c1e1900 */
[----:B------:R-:W-:Y:S01]  /*0150*/  IMAD.MOV R5, RZ, RZ, -R6 ;  /* 0x000000ffff057224 */ /* 0x000fe200078e0a06 */
[----:B------:R-:W-:Y:S01]  /*0160*/  CS2R R6, SRZ ;  /* 0x0000000000067805 */ /* 0x000fe2000001ff00 */
[----:B------:R-:W-:-:S02]  /*0170*/  IMAD.MOV.U32 R23, RZ, RZ, RZ ;  /* 0x000000ffff177224 */ /* 0x000fc400078e00ff */
[----:B------:R-:W-:-:S07]  /*0180*/  IMAD.MOV R8, RZ, RZ, -R0 ;  /* 0x000000ffff087224 */ /* 0x000fce00078e0a00 */
.L_x_21:
[----:B------:R-:W-:Y:S01]  /*0190*/  ISETP.NE.AND P1, PT, R8, RZ, PT ;  /* 0x000000ff0800720c */ /* 0x000fe20003f25270 */
[----:B------:R-:W-:Y:S01]  /*01a0*/  VIADD R5, R5, 0x1 ;  /* 0x0000000105057836 */ /* 0x000fe20000000000 */
[----:B------:R-:W-:Y:S04]  /*01b0*/  BSSY.RECONVERGENT B0, `(.L_x_0) ;  /* 0x00000d4000007945 */ /* 0x000fe80003800200 */
[----:B------:R-:W-:-:S07]  /*01c0*/  ISETP.NE.AND P0, PT, R5, RZ, PT ;  /* 0x000000ff0500720c */ /* 0x000fce0003f05270 */
[----:B------:R-:W-:Y:S06]  /*01d0*/  @!P1 BRA `(.L_x_1) ;  /* 0x0000000c00449947 */ /* 0x000fec0003800000 */
[----:B------:R-:W1:Y:S02]  /*01e0*/  LDC.64 R14, c[0x0][0x380] ;  /* 0x0000e000ff0e7b82 */ /* 0x000e640000000a00 */
[----:B-1----:R-:W-:-:S05]  /*01f0*/  IMAD.WIDE.U32 R14, R6, 0x4, R14 ;  /* 0x00000004060e7825 */ /* 0x002fca00078e000e */
[----:B------:R-:W2:Y:S04]  /*0200*/  LDG.E R24, desc[UR4][R14.64+0x4] ;  /* 0x000004040e187981 */ /* 0x000ea8000c1e1900 */
[----:B------:R-:W3:Y:S04]  /*0210*/  LDG.E R25, desc[UR4][R14.64] ;  /* 0x000000040e197981 */ /* 0x000ee8000c1e1900 */
[----:B------:R-:W4:Y:S01]  /*0220*/  LDG.E R27, desc[UR4][R14.64+0x8] ;  /* 0x000008040e1b7981 */ /* 0x000f22000c1e1900 */
[----:B------:R-:W-:Y:S01]  /*0230*/  ISETP.GT.AND P1, PT, R23, 0x9, PT ;  /* 0x000000091700780c */ /* 0x000fe20003f24270 */
[----:B--2--5:R-:W-:Y:S01]  /*0240*/  FADD R24, -R3, R24 ;  /* 0x0000001803187221 */ /* 0x024fe20000000100 */
[----:B---3--:R-:W-:-:S03]  /*0250*/  FADD R25, -R2, R25 ;  /* 0x0000001902197221 */ /* 0x008fc60000000100 */
[----:B------:R-:W-:Y:S01]  /*0260*/  FMUL R24, R24, R24 ;  /* 0x0000001818187220 */ /* 0x000fe20000400000 */
[----:B----4-:R-:W-:-:S03]  /*0270*/  FADD R27, -R4, R27 ;  /* 0x0000001b041b7221 */ /* 0x010fc60000000100 */
[----:B------:R-:W-:-:S04]  /*0280*/  FFMA R24, R25, R25, R24 ;  /* 0x0000001919187223 */ /* 0x000fc80000000018 */
[----:B------:R-:W-:Y:S01]  /*0290*/  FFMA R25, R27, R27, R24 ;  /* 0x0000001b1b197223 */ /* 0x000fe20000000018 */
[----:B------:R-:W-:Y:S06]  /*02a0*/  @P1 BRA `(.L_x_2) ;  /* 0x00000000006c1947 */ /* 0x000fec0003800000 */
[----:B------:R-:W1:Y:S01]  /*02b0*/  LDC.64 R14, c[0x0][0x388] ;  /* 0x0000e200ff0e7b82 */ /* 0x000e620000000a00 */
[C---:B------:R-:W-:Y:S02]  /*02c0*/  IMAD.SHL.U32 R24, R23.reuse, 0x4, RZ ;  /* 0x0000000417187824 */ /* 0x040fe400078e00ff */
[----:B------:R-:W-:Y:S02]  /*02d0*/  IMAD R27, R0, 0xa, R23 ;  /* 0x0000000a001b7824 */ /* 0x000fe400078e0217 */
[----:B------:R-:W-:Y:S01]  /*02e0*/  VIADD R23, R23, 0x1 ;  /* 0x0000000117177836 */ /* 0x000fe20000000000 */
[C---:B------:R-:W-:Y:S02]  /*02f0*/  ISETP.EQ.AND P5, PT, R24.reuse, RZ, PT ;  /* 0x000000ff1800720c */ /* 0x040fe40003fa2270 */
[C---:B------:R-:W-:Y:S02]  /*0300*/  ISETP.EQ.AND P6, PT, R24.reuse, 0x4, PT ;  /* 0x000000041800780c */ /* 0x040fe40003fc2270 */
[----:B------:R-:W-:-:S02]  /*0310*/  ISETP.EQ.AND P1, PT, R24, 0x8, PT ;  /* 0x000000081800780c */ /* 0x000fc40003f22270 */
[C---:B------:R-:W-:Y:S02]  /*0320*/  ISETP.EQ.AND P2, PT, R24.reuse, 0xc, PT ;  /* 0x0000000c1800780c */ /* 0x040fe40003f42270 */
[C---:B------:R-:W-:Y:S02]  /*0330*/  ISETP.EQ.AND P3, PT, R24.reuse, 0x10, PT ;  /* 0x000000101800780c */ /* 0x040fe40003f62270 */
[----:B------:R-:W-:-:S03]  /*0340*/  ISETP.EQ.AND P4, PT, R24, 0x14, PT ;  /* 0x000000141800780c */ /* 0x000fc60003f82270 */
[--C-:B0-----:R-:W-:Y:S01]  /*0350*/  @P5 IMAD.MOV.U32 R10, RZ, RZ, R25.reuse ;  /* 0x000000ffff0a5224 */ /* 0x101fe200078e0019 */
[C---:B------:R-:W-:Y:S01]  /*0360*/  ISETP.EQ.AND P5, PT, R24.reuse, 0x18, PT ;  /* 0x000000181800780c */ /* 0x040fe20003fa2270 */
[--C-:B------:R-:W-:Y:S01]  /*0370*/  @P6 IMAD.MOV.U32 R11, RZ, RZ, R25.reuse ;  /* 0x000000ffff0b6224 */ /* 0x100fe200078e0019 */
[C---:B------:R-:W-:Y:S01]  /*0380*/  ISETP.EQ.AND P6, PT, R24.reuse, 0x1c, PT ;  /* 0x0000001c1800780c */ /* 0x040fe20003fc2270 */
[----:B------:R-:W-:Y:S01]  /*0390*/  @P1 IMAD.MOV.U32 R12, RZ, RZ, R25 ;  /* 0x000000ffff0c1224 */ /* 0x000fe200078e0019 */
[----:B------:R-:W-:Y:S01]  /*03a0*/  ISETP.EQ.AND P1, PT, R24, 0x20, PT ;  /* 0x000000201800780c */ /* 0x000fe20003f22270 */
[----:B-1----:R-:W-:-:S04]  /*03b0*/  IMAD.WIDE R14, R27, 0x4, R14 ;  /* 0x000000041b0e7825 */ /* 0x002fc800078e020e */
[--C-:B------:R-:W-:Y:S01]  /*03c0*/  @P2 IMAD.MOV.U32 R13, RZ, RZ, R25.reuse ;  /* 0x000000ffff0d2224 */ /* 0x100fe200078e0019 */
[----:B------:R1:W-:Y:S01]  /*03d0*/  STG.E desc[UR4][R14.64], R7 ;  /* 0x000000070e007986 */ /* 0x0003e2000c101904 */
[----:B------:R-:W-:Y:S01]  /*03e0*/  ISETP.EQ.AND P2, PT, R24, 0x24, PT ;  /* 0x000000241800780c */ /* 0x000fe20003f42270 */
[--C-:B------:R-:W-:Y:S02]  /*03f0*/  @P3 IMAD.MOV.U32 R16, RZ, RZ, R25.reuse ;  /* 0x000000ffff103224 */ /* 0x100fe400078e0019 */
[--C-:B------:R-:W-:Y:S02]  /*0400*/  @P4 IMAD.MOV.U32 R17, RZ, RZ, R25.reuse ;  /* 0x000000ffff114224 */ /* 0x100fe400078e0019 */
[--C-:B------:R-:W-:Y:S02]  /*0410*/  @P5 IMAD.MOV.U32 R18, RZ, RZ, R25.reuse ;  /* 0x000000ffff125224 */ /* 0x100fe400078e0019 */
[--C-:B------:R-:W-:Y:S02]  /*0420*/  @P6 IMAD.MOV.U32 R19, RZ, RZ, R25.reuse ;  /* 0x000000ffff136224 */ /* 0x100fe400078e0019 */
[----:B------:R-:W-:-:S04]  /*0430*/  @P1 IMAD.MOV.U32 R20, RZ, RZ, R25 ;  /* 0x000000ffff141224 */ /* 0x000fc800078e0019 */
[----:B------:R-:W-:Y:S01]  /*0440*/  @P2 IMAD.MOV.U32 R21, RZ, RZ, R25 ;  /* 0x000000ffff152224 */ /* 0x000fe200078e0019 */
[----:B-1----:R-:W-:Y:S06]  /*0450*/  BRA `(.L_x_1) ;  /* 0x0000000800a47947 */ /* 0x002fec0003800000 */
.L_x_2:
[C---:B------:R-:W-:Y:S01]  /*0460*/  FSETP.GEU.AND P4, PT, R25.reuse, R10, PT ;  /* 0x0000000a1900720b */ /* 0x040fe20003f8e000 */
[----:B------:R-:W-:Y:S01]  /*0470*/  IMAD.MOV.U32 R24, RZ, RZ, 0x1 ;  /* 0x00000001ff187424 */ /* 0x000fe200078e00ff */
[C---:B------:R-:W-:Y:S01]  /*0480*/  FSETP.GEU.AND P5, PT, R25.reuse, R11, PT ;  /* 0x0000000b1900720b */ /* 0x040fe20003fae000 */
[----:B------:R-:W-:Y:S01]  /*0490*/  IMAD.MOV.U32 R14, RZ, RZ, 0x1 ;  /* 0x00000001ff0e7424 */ /* 0x000fe200078e00ff */
[----:B------:R-:W-:Y:S01]  /*04a0*/  PRMT R15, RZ, 0x7610, R15 ;  /* 0x00007610ff0f7816 */ /* 0x000fe2000000000f */
[----:B------:R-:W-:Y:S01]  /*04b0*/  BSSY.RECONVERGENT B1, `(.L_x_3) ;  /* 0x0000013000017945 */ /* 0x000fe20003800200 */
[C---:B------:R-:W-:Y:S02]  /*04c0*/  FSETP.GEU.AND P1, PT, R25.reuse, R12, PT ;  /* 0x0000000c1900720b */ /* 0x040fe40003f2e000 */
[C---:B------:R-:W-:Y:S02]  /*04d0*/  FSETP.GEU.AND P2, PT, R25.reuse, R13, PT ;  /* 0x0000000d1900720b */ /* 0x040fe40003f4e000 */
[----:B------:R-:W-:-:S03]  /*04e0*/  FSETP.GEU.AND P3, PT, R25, R16, PT ;  /* 0x000000101900720b */ /* 0x000fc60003f6e000 */
[----:B------:R-:W-:Y:S01]  /*04f0*/  @!P4 FADD R22, -R25, R10 ;  /* 0x0000000a1916c221 */ /* 0x000fe20000000100 */
[----:B------:R-:W-:Y:S01]  /*0500*/  @!P4 IMAD.MOV.U32 R9, RZ, RZ, RZ ;  /* 0x000000ffff09c224 */ /* 0x000fe200078e00ff */
[----:B------:R-:W-:Y:S02]  /*0510*/  @!P4 PRMT R15, R24, 0x7610, R15 ;  /* 0x00007610180fc816 */ /* 0x000fe4000000000f */
[----:B------:R-:W-:Y:S01]  /*0520*/  @!P4 PRMT R14, RZ, 0x7610, R14 ;  /* 0x00007610ff0ec816 */ /* 0x000fe2000000000e */
[----:B------:R-:W-:Y:S02]  /*0530*/  IMAD.MOV.U32 R27, RZ, RZ, R22 ;  /* 0x000000ffff1b7224 */ /* 0x000fe400078e0016 */
[----:B------:R-:W-:Y:S01]  /*0540*/  IMAD.MOV.U32 R24, RZ, RZ, R9 ;  /* 0x000000ffff187224 */ /* 0x000fe200078e0009 */
[----:B------:R-:W-:Y:S06]  /*0550*/  @P5 BRA `(.L_x_4) ;  /* 0x0000000000205947 */ /* 0x000fec0003800000 */
[C---:B------:R-:W-:Y:S01]  /*0560*/  FSETP.GEU.AND P4, PT, R25.reuse, R10, PT ;  /* 0x0000000a1900720b */ /* 0x040fe20003f8e000 */
[----:B------:R-:W-:Y:S01]  /*0570*/  FADD R27, -R25, R11 ;  /* 0x0000000b191b7221 */ /* 0x000fe20000000100 */
[----:B------:R-:W-:Y:S01]  /*0580*/  IMAD.MOV.U32 R24, RZ, RZ, 0x1 ;  /* 0x00000001ff187424 */ /* 0x000fe200078e00ff */
[----:B------:R-:W-:Y:S01]  /*0590*/  PRMT R14, RZ, 0x7610, R14 ;  /* 0x00007610ff0e7816 */ /* 0x000fe2000000000e */
[----:B------:R-:W-:-:S09]  /*05a0*/  IMAD.MOV.U32 R15, RZ, RZ, 0x1 ;  /* 0x00000001ff0f7424 */ /* 0x000fd200078e00ff */
[----:B------:R-:W-:-:S04]  /*05b0*/  @!P4 FSETP.GEU.AND P5, PT, R27, R22, PT ;  /* 0x000000161b00c20b */ /* 0x000fc80003fae000 */
[----:B------:R-:W-:Y:S02]  /*05c0*/  @!P4 FSEL R27, R27, R22, !P5 ;  /* 0x000000161b1bc208 */ /* 0x000fe40006800000 */
[----:B------:R-:W-:-:S07]  /*05d0*/  @!P4 SEL R24, R9, 0x1, P5 ;  /* 0x000000010918c807 */ /* 0x000fce0002800000 */
.L_x_4:
[----:B------:R-:W-:Y:S05]  /*05e0*/  BSYNC.RECONVERGENT B1 ;  /* 0x0000000000017941 */ /* 0x000fea0003800200 */
.L_x_3:
[----:B------:R-:W-:Y:S01]  /*05f0*/  BSSY.RECONVERGENT B1, `(.L_x_5) ;  /* 0x000000d000017945 */ /* 0x000fe20003800200 */
[----:B------:R-:W-:Y:S01]  /*0600*/  MOV R22, R27 ;  /* 0x0000001b00167202 */ /* 0x000fe20000000f00 */
[----:B------:R-:W-:Y:S02]  /*0610*/  IMAD.MOV.U32 R9, RZ, RZ, R24 ;  /* 0x000000ffff097224 */ /* 0x000fe400078e0018 */
[----:B------:R-:W-:Y:S05]  /*0620*/  @P1 BRA `(.L_x_6) ;  /* 0x0000000000241947 */ /* 0x000fea0003800000 */
[----:B------:R-:W-:Y:S01]  /*0630*/  PRMT R9, R14, 0x9910, RZ ;  /* 0x000099100e097816 */ /* 0x000fe200000000ff */
[----:B------:R-:W-:Y:S01]  /*0640*/  FADD R22, -R25, R12 ;  /* 0x0000000c19167221 */ /* 0x000fe20000000100 */
[----:B------:R-:W-:Y:S01]  /*0650*/  IMAD.MOV.U32 R15, RZ, RZ, 0x1 ;  /* 0x00000001ff0f7424 */ /* 0x000fe200078e00ff */
[----:B------:R-:W-:Y:S02]  /*0660*/  PRMT R14, RZ, 0x7610, R14 ;  /* 0x00007610ff0e7816 */ /* 0x000fe4000000000e */
[----:B------:R-:W-:Y:S01]  /*0670*/  ISETP.NE.AND P1, PT, R9, RZ, PT ;  /* 0x000000ff0900720c */ /* 0x000fe20003f25270 */
[----:B------:R-:W-:-:S12]  /*0680*/  IMAD.MOV.U32 R9, RZ, RZ, 0x2 ;  /* 0x00000002ff097424 */ /* 0x000fd800078e00ff */
[----:B------:R-:W-:-:S04]  /*0690*/  @!P1 FSETP.GEU.AND P4, PT, R22, R27, PT ;  /* 0x0000001b1600920b */ /* 0x000fc80003f8e000 */
[----:B------:R-:W-:Y:S02]  /*06a0*/  @!P1 FSEL R22, R22, R27, !P4 ;  /* 0x0000001b16169208 */ /* 0x000fe40006000000 */
[----:B------:R-:W-:-:S07]  /*06b0*/  @!P1 SEL R9, R24, 0x2, P4 ;  /* 0x0000000218099807 */ /* 0x000fce0002000000 */
.L_x_6:
[----:B------:R-:W-:Y:S05]  /*06c0*/  BSYNC.RECONVERGENT B1 ;  /* 0x0000000000017941 */ /* 0x000fea0003800200 */
.L_x_5:
[----:B------:R-:W-:Y:S01]  /*06d0*/  BSSY.RECONVERGENT B1, `(.L_x_7) ;  /* 0x000000d000017945 */ /* 0x000fe20003800200 */
[----:B------:R-:W-:Y:S02]  /*06e0*/  IMAD.MOV.U32 R27, RZ, RZ, R22 ;  /* 0x000000ffff1b7224 */ /* 0x000fe400078e0016 */
[----:B------:R-:W-:Y:S01]  /*06f0*/  IMAD.MOV.U32 R24, RZ, RZ, R9 ;  /* 0x000000ffff187224 */ /* 0x000fe200078e0009 */
[----:B------:R-:W-:Y:S06]  /*0700*/  @P2 BRA `(.L_x_8) ;  /* 0x0000000000242947 */ /* 0x000fec0003800000 */
[----:B------:R-:W-:Y:S01]  /*0710*/  PRMT R14, R14, 0x9910, RZ ;  /* 0x000099100e0e7816 */ /* 0x000fe200000000ff */
[----:B------:R-:W-:Y:S01]  /*0720*/  FADD R27, -R25, R13 ;  /* 0x0000000d191b7221 */ /* 0x000fe20000000100 */
[----:B------:R-:W-:Y:S02]  /*0730*/  IMAD.MOV.U32 R24, RZ, RZ, 0x3 ;  /* 0x00000003ff187424 */ /* 0x000fe400078e00ff */
[----:B------:R-:W-:Y:S01]  /*0740*/  ISETP.NE.AND P2, PT, R14, RZ, PT ;  /* 0x000000ff0e00720c */ /* 0x000fe20003f45270 */
[----:B------:R-:W-:Y:S01]  /*0750*/  IMAD.MOV.U32 R15, RZ, RZ, 0x1 ;  /* 0x00000001ff0f7424 */ /* 0x000fe200078e00ff */
[----:B------:R-:W-:-:S11]  /*0760*/  PRMT R14, RZ, 0x7610, R14 ;  /* 0x00007610ff0e7816 */ /* 0x000fd6000000000e */
[----:B------:R-:W-:-:S04]  /*0770*/  @!P2 FSETP.GEU.AND P1, PT, R27, R22, PT ;  /* 0x000000161b00a20b */ /* 0x000fc80003f2e000 */
[----:B------:R-:W-:Y:S02]  /*0780*/  @!P2 FSEL R27, R27, R22, !P1 ;  /* 0x000000161b1ba208 */ /* 0x000fe40004800000 */
[----:B------:R-:W-:-:S07]  /*0790*/  @!P2 SEL R24, R9, 0x3, P1 ;  /* 0x000000030918a807 */ /* 0x000fce0000800000 */
.L_x_8:
[----:B------:R-:W-:Y:S05]  /*07a0*/  BSYNC.RECONVERGENT B1 ;  /* 0x0000000000017941 */ /* 0x000fea0003800200 */
.L_x_7:
[----:B------:R-:W-:Y:S01]  /*07b0*/  BSSY.RECONVERGENT B1, `(.L_x_9) ;  /* 0x000000d000017945 */ /* 0x000fe20003800200 */
[----:B------:R-:W-:Y:S02]  /*07c0*/  IMAD.MOV.U32 R22, RZ, RZ, R27 ;  /* 0x000000ffff167224 */ /* 0x000fe400078e001b */
[----:B------:R-:W-:Y:S01]  /*07d0*/  IMAD.MOV.U32 R9, RZ, RZ, R24 ;  /* 0x000000ffff097224 */ /* 0x000fe200078e0018 */
[----:B------:R-:W-:Y:S06]  /*07e0*/  @P3 BRA `(.L_x_10) ;  /* 0x0000000000243947 */ /* 0x000fec0003800000 */
        /* <DEDUP_REMOVED lines=9> */
.L_x_10:
[----:B------:R-:W-:Y:S05]  /*0880*/  BSYNC.RECONVERGENT B1 ;  /* 0x0000000000017941 */ /* 0x000fea0003800200 */
.L_x_9:
[C---:B------:R-:W-:Y:S01]  /*0890*/  FSETP.GEU.AND P5, PT, R25.reuse, R17, PT ;  /* 0x000000111900720b */ /* 0x040fe20003fae000 */
[----:B------:R-:W-:Y:S01]  /*08a0*/  BSSY.RECONVERGENT B1, `(.L_x_11) ;  /* 0x0000011000017945 */ /* 0x000fe20003800200 */
[C---:B------:R-:W-:Y:S01]  /*08b0*/  FSETP.GEU.AND P4, PT, R25.reuse, R18, PT ;  /* 0x000000121900720b */ /* 0x040fe20003f8e000 */
[----:B------:R-:W-:Y:S01]  /*08c0*/  IMAD.MOV.U32 R27, RZ, RZ, R22 ;  /* 0x000000ffff1b7224 */ /* 0x000fe200078e0016 */
[C---:B------:R-:W-:Y:S01]  /*08d0*/  FSETP.GEU.AND P1, PT, R25.reuse, R19, PT ;  /* 0x000000131900720b */ /* 0x040fe20003f2e000 */
[----:B------:R-:W-:Y:S01]  /*08e0*/  IMAD.MOV.U32 R24, RZ, RZ, R9 ;  /* 0x000000ffff187224 */ /* 0x000fe200078e0009 */
[C---:B------:R-:W-:Y:S02]  /*08f0*/  FSETP.GEU.AND P2, PT, R25.reuse, R20, PT ;  /* 0x000000141900720b */ /* 0x040fe40003f4e000 */
[----:B------:R-:W-:-:S05]  /*0900*/  FSETP.GEU.AND P3, PT, R25, R21, PT ;  /* 0x000000151900720b */ /* 0x000fca0003f6e000 */
[----:B------:R-:W-:Y:S08]  /*0910*/  @P5 BRA `(.L_x_12) ;  /* 0x0000000000245947 */ /* 0x000ff00003800000 */
        /* <DEDUP_REMOVED lines=9> */
.L_x_12:
[----:B------:R-:W-:Y:S05]  /*09b0*/  BSYNC.RECONVERGENT B1 ;  /* 0x0000000000017941 */ /* 0x000fea0003800200 */
.L_x_11:
        /* <DEDUP_REMOVED lines=13> */
.L_x_14:
[----:B------:R-:W-:Y:S05]  /*0a90*/  BSYNC.RECONVERGENT B1 ;  /* 0x0000000000017941 */ /* 0x000fea0003800200 */
.L_x_13:
        /* <DEDUP_REMOVED lines=13> */
.L_x_16:
[----:B------:R-:W-:Y:S05]  /*0b70*/  BSYNC.RECONVERGENT B1 ;  /* 0x0000000000017941 */ /* 0x000fea0003800200 */
.L_x_15:
[----:B------:R-:W-:Y:S01]  /*0b80*/  BSSY.RECONVERGENT B1, `(.L_x_17) ;  /* 0x000000d000017945 */ /* 0x000fe20003800200 */
[----:B------:R-:W-:Y:S02]  /*0b90*/  IMAD.MOV.U32 R26, RZ, RZ, R27 ;  /* 0x000000ffff1a7224 */ /* 0x000fe400078e001b */
[----:B------:R-:W-:Y:S01]  /*0ba0*/  IMAD.MOV.U32 R28, RZ, RZ, R24 ;  /* 0x000000ffff1c7224 */ /* 0x000fe200078e0018 */
[----:B------:R-:W-:Y:S06]  /*0bb0*/  @P2 BRA `(.L_x_18) ;  /* 0x0000000000242947 */ /* 0x000fec0003800000 */
[----:B------:R-:W-:Y:S01]  /*0bc0*/  PRMT R9, R14, 0x9910, RZ ;  /* 0x000099100e097816 */ /* 0x000fe200000000ff */
[----:B------:R-:W-:Y:S01]  /*0bd0*/  FADD R26, -R25, R20 ;  /* 0x00000014191a7221 */ /* 0x000fe20000000100 */
[----:B------:R-:W-:Y:S01]  /*0be0*/  IMAD.MOV.U32 R28, RZ, RZ, 0x8 ;  /* 0x00000008ff1c7424 */ /* 0x000fe200078e00ff */
[----:B------:R-:W-:Y:S01]  /*0bf0*/  PRMT R14, RZ, 0x7610, R14 ;  /* 0x00007610ff0e7816 */ /* 0x000fe2000000000e */
[----:B------:R-:W-:Y:S01]  /*0c00*/  IMAD.MOV.U32 R15, RZ, RZ, 0x1 ;  /* 0x00000001ff0f7424 */ /* 0x000fe200078e00ff */
[----:B------:R-:W-:-:S13]  /*0c10*/  ISETP.NE.AND P2, PT, R9, RZ, PT ;  /* 0x000000ff0900720c */ /* 0x000fda0003f45270 */
[----:B------:R-:W-:-:S04]  /*0c20*/  @!P2 FSETP.GEU.AND P1, PT, R26, R27, PT ;  /* 0x0000001b1a00a20b */ /* 0x000fc80003f2e000 */
[----:B------:R-:W-:Y:S02]  /*0c30*/  @!P2 FSEL R26, R26, R27, !P1 ;  /* 0x0000001b1a1aa208 */ /* 0x000fe40004800000 */
[----:B------:R-:W-:-:S07]  /*0c40*/  @!P2 SEL R28, R24, 0x8, P1 ;  /* 0x00000008181ca807 */ /* 0x000fce0000800000 */
.L_x_18:
[----:B------:R-:W-:Y:S05]  /*0c50*/  BSYNC.RECONVERGENT B1 ;  /* 0x0000000000017941 */ /* 0x000fea0003800200 */
.L_x_17:
        /* <DEDUP_REMOVED lines=8> */
[----:B------:R-:W-:-:S12]  /*0ce0*/  IMAD.MOV.U32 R9, RZ, RZ, 0x9 ;  /* 0x00000009ff097424 */ /* 0x000fd800078e00ff */
[----:B------:R-:W-:-:S04]  /*0cf0*/  @!P1 FSETP.GEU.AND P2, PT, R22, R26, PT ;  /* 0x0000001a1600920b */ /* 0x000fc80003f4e000 */
[----:B------:R-:W-:Y:S02]  /*0d00*/  @!P1 FSEL R22, R22, R26, !P2 ;  /* 0x0000001a16169208 */ /* 0x000fe40005000000 */
[----:B------:R-:W-:-:S07]  /*0d10*/  @!P1 SEL R9, R28, 0x9, P2 ;  /* 0x000000091c099807 */ /* 0x000fce0001000000 */
.L_x_20:
[----:B------:R-:W-:Y:S05]  /*0d20*/  BSYNC.RECONVERGENT B1 ;  /* 0x0000000000017941 */ /* 0x000fea0003800200 */
.L_x_19:
[----:B------:R-:W-:-:S04]  /*0d30*/  PRMT R14, R15, 0x9910, RZ ;  /* 0x000099100f0e7816 */ /* 0x000fc800000000ff */
[----:B------:R-:W-:-:S13]  /*0d40*/  ISETP.NE.AND P1, PT, R14, RZ, PT ;  /* 0x000000ff0e00720c */ /* 0x000fda0003f25270 */
[----:B------:R-:W-:Y:S05]  /*0d50*/  @!P1 BRA `(.L_x_1) ;  /* 0x0000000000649947 */ /* 0x000fea0003800000 */
[----:B------:R-:W1:Y:S01]  /*0d60*/  LDC.64 R14, c[0x0][0x388] ;  /* 0x0000e200ff0e7b82 */ /* 0x000e620000000a00 */
[----:B------:R-:W-:Y:S01]  /*0d70*/  SHF.L.U32 R24, R9, 0x2, RZ ;  /* 0x0000000209187819 */ /* 0x000fe200000006ff */
[----:B------:R-:W-:-:S03]  /*0d80*/  IMAD R27, R0, 0xa, R9 ;  /* 0x0000000a001b7824 */ /* 0x000fc600078e0209 */
[C---:B------:R-:W-:Y:S02]  /*0d90*/  ISETP.EQ.AND P5, PT, R24.reuse, RZ, PT ;  /* 0x000000ff1800720c */ /* 0x040fe40003fa2270 */
[C---:B------:R-:W-:Y:S02]  /*0da0*/  ISETP.EQ.AND P6, PT, R24.reuse, 0x4, PT ;  /* 0x000000041800780c */ /* 0x040fe40003fc2270 */
[C---:B------:R-:W-:Y:S02]  /*0db0*/  ISETP.EQ.AND P1, PT, R24.reuse, 0x8, PT ;  /* 0x000000081800780c */ /* 0x040fe40003f22270 */
        /* <DEDUP_REMOVED lines=18> */
[----:B-1----:R-:W-:-:S07]  /*0ee0*/  @P2 IMAD.MOV.U32 R21, RZ, RZ, R25 ;  /* 0x000000ffff152224 */ /* 0x002fce00078e0019 */
.L_x_1:
[----:B------:R-:W-:Y:S05]  /*0ef0*/  BSYNC.RECONVERGENT B0 ;  /* 0x0000000000007941 */ /* 0x000fea0003800200 */
.L_x_0:
[----:B------:R-:W-:Y:S02]  /*0f00*/  VIADD R7, R7, 0x1 ;  /* 0x0000000107077836 */ /* 0x000fe40000000000 */
[----:B------:R-:W-:Y:S02]  /*0f10*/  VIADD R8, R8, 0x1 ;  /* 0x0000000108087836 */ /* 0x000fe40000000000 */
[----:B------:R-:W-:Y:S01]  /*0f20*/  VIADD R6, R6, 0x3 ;  /* 0x0000000306067836 */ /* 0x000fe20000000000 */
[----:B------:R-:W-:Y:S06]  /*0f30*/  @P0 BRA `(.L_x_21) ;  /* 0xfffffff000940947 */ /* 0x000fec000383ffff */
[----:B------:R-:W-:Y:S05]  /*0f40*/  EXIT ;  /* 0x000000000000794d */ /* 0x000fea0003800000 */
.L_x_22:
[----:B------:R-:W-:-:S00]  /*0f50*/  BRA `(.L_x_22) ;  /* 0xfffffffc00fc7947 */ /* 0x000fc0000383ffff */
[----:B------:R-:W-:-:S00]  /*0f60*/  NOP ;  /* 0x0000000000007918 */ /* 0x000fc00000000000 */
        /* <DEDUP_REMOVED lines=9> */
.L_x_23:


//--------------------- .nv.global.init           --------------------------
	.section	.nv.global.init,"aw",@progbits
	.align	4
.nv.global.init:
	.type		mrg32k3aM1SubSeq,@object
	.size		mrg32k3aM1SubSeq,(mrg32k3aM2SubSeq - mrg32k3aM1SubSeq)
mrg32k3aM1SubSeq:
        /*0000*/ 	.byte	0x0b, 0xcc, 0xee, 0x04, 0x73, 0x29, 0x8b, 0x6f, 0xf6, 0x53, 0x03, 0xf6, 0x23, 0xf6, 0xea, 0xda
        /* <DEDUP_REMOVED lines=125> */
	.type		mrg32k3aM2SubSeq,@object
	.size		mrg32k3aM2SubSeq,(mrg32k3aM1 - mrg32k3aM2SubSeq)
mrg32k3aM2SubSeq:
        /* <DEDUP_REMOVED lines=126> */
	.type		mrg32k3aM1,@object
	.size		mrg32k3aM1,(mrg32k3aM1Seq - mrg32k3aM1)
mrg32k3aM1:
        /* <DEDUP_REMOVED lines=144> */
	.type		mrg32k3aM1Seq,@object
	.size		mrg32k3aM1Seq,(mrg32k3aM2 - mrg32k3aM1Seq)
mrg32k3aM1Seq:
        /* <DEDUP_REMOVED lines=144> */
	.type		mrg32k3aM2,@object
	.size		mrg32k3aM2,(mrg32k3aM2Seq - mrg32k3aM2)
mrg32k3aM2:
        /* <DEDUP_REMOVED lines=144> */
	.type		mrg32k3aM2Seq,@object
	.size		mrg32k3aM2Seq,(precalc_xorwow_matrix - mrg32k3aM2Seq)
mrg32k3aM2Seq:
        /* <DEDUP_REMOVED lines=144> */
	.type		precalc_xorwow_matrix,@object
	.size		precalc_xorwow_matrix,(precalc_xorwow_offset_matrix - precalc_xorwow_matrix)
precalc_xorwow_matrix:
        /* <DEDUP_REMOVED lines=6400> */
	.type		precalc_xorwow_offset_matrix,@object
	.size		precalc_xorwow_offset_matrix,(.L_1 - precalc_xorwow_offset_matrix)
precalc_xorwow_offset_matrix:
        /* <DEDUP_REMOVED lines=6400> */
.L_1:


//--------------------- .nv.shared.reserved.0     --------------------------
	.section	.nv.shared.reserved.0,"aw",@nobits
	.weak		__nv_reservedSMEM_offset_0_alias
	.size		__nv_reservedSMEM_offset_0_alias, 0, 64
	.other		__nv_reservedSMEM_offset_0_alias,@"STO_CUDA_RESERVED_SHARED STV_DEFAULT"
__nv_reservedSMEM_offset_0_alias:
	.zero		0
	.zero		64


//--------------------- .nv.constant0._Z8NN_listsPfPiiif --------------------------
	.section	.nv.constant0._Z8NN_listsPfPiiif,"a",@progbits
	.sectionflags	@""
	.align	4
.nv.constant0._Z8NN_listsPfPiiif:
	.zero		924


//--------------------- SYMBOLS --------------------------

	.type		.nv.reservedSmem.offset0,@object
	.size		.nv.reservedSmem.offset0,0x4
